//
// Generated by NVIDIA NVVM Compiler
//
// Compiler Build ID: CL-36424714
// Cuda compilation tools, release 13.0, V13.0.88
// Based on NVVM 20.0.0
//

.version 9.0
.target sm_100
.address_size 64

	// .globl	_Z11BackwardsubPdS_S_S_S_iiiii

.visible .entry _Z11BackwardsubPdS_S_S_S_iiiii(
	.param .u64 .ptr .align 1 _Z11BackwardsubPdS_S_S_S_iiiii_param_0,
	.param .u64 .ptr .align 1 _Z11BackwardsubPdS_S_S_S_iiiii_param_1,
	.param .u64 .ptr .align 1 _Z11BackwardsubPdS_S_S_S_iiiii_param_2,
	.param .u64 .ptr .align 1 _Z11BackwardsubPdS_S_S_S_iiiii_param_3,
	.param .u64 .ptr .align 1 _Z11BackwardsubPdS_S_S_S_iiiii_param_4,
	.param .u32 _Z11BackwardsubPdS_S_S_S_iiiii_param_5,
	.param .u32 _Z11BackwardsubPdS_S_S_S_iiiii_param_6,
	.param .u32 _Z11BackwardsubPdS_S_S_S_iiiii_param_7,
	.param .u32 _Z11BackwardsubPdS_S_S_S_iiiii_param_8,
	.param .u32 _Z11BackwardsubPdS_S_S_S_iiiii_param_9
)
{
	.reg .pred 	%p<2>;
	.reg .b32 	%r<14>;
	.reg .b64 	%rd<16>;
	.reg .b64 	%fd<12>;

	ld.param.u64 	%rd1, [_Z11BackwardsubPdS_S_S_S_iiiii_param_0];
	ld.param.u64 	%rd2, [_Z11BackwardsubPdS_S_S_S_iiiii_param_1];
	ld.param.u64 	%rd3, [_Z11BackwardsubPdS_S_S_S_iiiii_param_2];
	ld.param.u64 	%rd4, [_Z11BackwardsubPdS_S_S_S_iiiii_param_3];
	ld.param.u32 	%r2, [_Z11BackwardsubPdS_S_S_S_iiiii_param_5];
	ld.param.u32 	%r3, [_Z11BackwardsubPdS_S_S_S_iiiii_param_6];
	ld.param.u32 	%r4, [_Z11BackwardsubPdS_S_S_S_iiiii_param_7];
	ld.param.u32 	%r5, [_Z11BackwardsubPdS_S_S_S_iiiii_param_8];
	ld.param.u32 	%r6, [_Z11BackwardsubPdS_S_S_S_iiiii_param_9];
	mov.u32 	%r7, %ctaid.x;
	mov.u32 	%r8, %ntid.x;
	mov.u32 	%r9, %tid.x;
	mad.lo.s32 	%r1, %r7, %r8, %r9;
	setp.ge.s32 	%p1, %r1, %r6;
	@%p1 bra 	$L__BB0_2;
	cvta.to.global.u64 	%rd5, %rd2;
	cvta.to.global.u64 	%rd6, %rd3;
	cvta.to.global.u64 	%rd7, %rd4;
	cvta.to.global.u64 	%rd8, %rd1;
	sub.s32 	%r10, %r4, %r1;
	sub.s32 	%r11, %r1, %r4;
	add.s32 	%r12, %r11, %r5;
	mad.lo.s32 	%r13, %r10, %r2, %r12;
	mul.wide.s32 	%rd9, %r13, 8;
	add.s64 	%rd10, %rd5, %rd9;
	ld.global.f64 	%fd1, [%rd10];
	add.s64 	%rd11, %rd6, %rd9;
	ld.global.f64 	%fd2, [%rd11];
	ld.global.f64 	%fd3, [%rd10+8];
	mul.f64 	%fd4, %fd2, %fd3;
	sub.f64 	%fd5, %fd1, %fd4;
	add.s64 	%rd12, %rd7, %rd9;
	ld.global.f64 	%fd6, [%rd12];
	mul.wide.s32 	%rd13, %r3, 8;
	add.s64 	%rd14, %rd10, %rd13;
	ld.global.f64 	%fd7, [%rd14];
	mul.f64 	%fd8, %fd6, %fd7;
	sub.f64 	%fd9, %fd5, %fd8;
	st.global.f64 	[%rd10], %fd9;
	add.s64 	%rd15, %rd8, %rd9;
	ld.global.f64 	%fd10, [%rd15];
	add.f64 	%fd11, %fd10, %fd9;
	st.global.f64 	[%rd15], %fd11;
$L__BB0_2:
	ret;

}


// ===== COMPILED SASS (sm_100) =====

	.target	sm_100

	.elftype	@"ET_EXEC"


//--------------------- .note.nv.tkinfo           --------------------------
	.section	.note.nv.tkinfo,"",@"SHT_NOTE"
	.sectionflags	@"SHF_NOTE_NV_TKINFO"
	.tkinfo
        /*0018*/ 	.word	0x00000002
        /*0030*/ 	.string	""
        /*0030*/ 	.string	"ptxas"
        /*0030*/ 	.string	"Cuda compilation tools, release 13.0, V13.0.88"
        /*0030*/ 	.string	"Build cuda_13.0.r13.0/compiler.36424714_0"
        /*0030*/ 	.string	"-arch sm_100 -m 64 "



//--------------------- .note.nv.cuinfo           --------------------------
	.section	.note.nv.cuinfo,"",@"SHT_NOTE"
	.sectionflags	@"SHF_NOTE_NV_CUINFO"
        /*0018*/ 	.short	0x0002
        /*001a*/ 	.short	0x0064
        /*001c*/ 	.short	0x0082
	.zero		2


//--------------------- .nv.info                  --------------------------
	.section	.nv.info,"",@"SHT_CUDA_INFO"
	.align	4


	//----- nvinfo : EIATTR_REGCOUNT
	.align		4
        /*0000*/ 	.byte	0x04, 0x2f
        /*0002*/ 	.short	(.L_1 - .L_0)
	.align		4
.L_0:
        /*0004*/ 	.word	index@(_Z11BackwardsubPdS_S_S_S_iiiii)
        /*0008*/ 	.word	0x00000012


	//----- nvinfo : EIATTR_FRAME_SIZE
	.align		4
.L_1:
        /*000c*/ 	.byte	0x04, 0x11
        /*000e*/ 	.short	(.L_3 - .L_2)
	.align		4
.L_2:
        /*0010*/ 	.word	index@(_Z11BackwardsubPdS_S_S_S_iiiii)
        /*0014*/ 	.word	0x00000000


	//----- nvinfo : EIATTR_MIN_STACK_SIZE
	.align		4
.L_3:
        /*0018*/ 	.byte	0x04, 0x12
        /*001a*/ 	.short	(.L_5 - .L_4)
	.align		4
.L_4:
        /*001c*/ 	.word	index@(_Z11BackwardsubPdS_S_S_S_iiiii)
        /*0020*/ 	.word	0x00000000
.L_5:


//--------------------- .nv.compat                --------------------------
	.section	.nv.compat,"",@"SHT_CUDA_COMPAT_INFO"
	.align	4
        /*0000*/ 	.byte	0x02, 0x09, 0x00, 0x00, 0x02, 0x02, 0x01, 0x00, 0x02, 0x05, 0x05, 0x00, 0x03, 0x07, 0x01, 0x01
        /*0010*/ 	.byte	0x02, 0x03, 0x00, 0x00, 0x02, 0x06, 0x01, 0x00, 0x04, 0x0b, 0x08, 0x00, 0x01, 0x00, 0x00, 0x00
        /*0020*/ 	.byte	0x00, 0x00, 0x00, 0x00


//--------------------- .nv.info._Z11BackwardsubPdS_S_S_S_iiiii --------------------------
	.section	.nv.info._Z11BackwardsubPdS_S_S_S_iiiii,"",@"SHT_CUDA_INFO"
	.sectionflags	@""
	.align	4


	//----- nvinfo : EIATTR_CUDA_API_VERSION
	.align		4
        /*0000*/ 	.byte	0x04, 0x37
        /*0002*/ 	.short	(.L_7 - .L_6)
.L_6:
        /*0004*/ 	.word	0x00000082


	//----- nvinfo : EIATTR_KPARAM_INFO
	.align		4
.L_7:
        /*0008*/ 	.byte	0x04, 0x17
        /*000a*/ 	.short	(.L_9 - .L_8)
.L_8:
        /*000c*/ 	.word	0x00000000
        /*0010*/ 	.short	0x0009
        /*0012*/ 	.short	0x0038
        /*0014*/ 	.byte	0x00, 0xf0, 0x11, 0x00


	//----- nvinfo : EIATTR_KPARAM_INFO
	.align		4
.L_9:
        /*0018*/ 	.byte	0x04, 0x17
        /*001a*/ 	.short	(.L_11 - .L_10)
.L_10:
        /*001c*/ 	.word	0x00000000
        /*0020*/ 	.short	0x0008
        /*0022*/ 	.short	0x0034
        /*0024*/ 	.byte	0x00, 0xf0, 0x11, 0x00


	//----- nvinfo : EIATTR_KPARAM_INFO
	.align		4
.L_11:
        /*0028*/ 	.byte	0x04, 0x17
        /*002a*/ 	.short	(.L_13 - .L_12)
.L_12:
        /*002c*/ 	.word	0x00000000
        /*0030*/ 	.short	0x0007
        /*0032*/ 	.short	0x0030
        /*0034*/ 	.byte	0x00, 0xf0, 0x11, 0x00


	//----- nvinfo : EIATTR_KPARAM_INFO
	.align		4
.L_13:
        /*0038*/ 	.byte	0x04, 0x17
        /*003a*/ 	.short	(.L_15 - .L_14)
.L_14:
        /*003c*/ 	.word	0x00000000
        /*0040*/ 	.short	0x0006
        /*0042*/ 	.short	0x002c
        /*0044*/ 	.byte	0x00, 0xf0, 0x11, 0x00


	//----- nvinfo : EIATTR_KPARAM_INFO
	.align		4
.L_15:
        /*0048*/ 	.byte	0x04, 0x17
        /*004a*/ 	.short	(.L_17 - .L_16)
.L_16:
        /*004c*/ 	.word	0x00000000
        /*0050*/ 	.short	0x0005
        /*0052*/ 	.short	0x0028
        /*0054*/ 	.byte	0x00, 0xf0, 0x11, 0x00


	//----- nvinfo : EIATTR_KPARAM_INFO
	.align		4
.L_17:
        /*0058*/ 	.byte	0x04, 0x17
        /*005a*/ 	.short	(.L_19 - .L_18)
.L_18:
        /*005c*/ 	.word	0x00000000
        /*0060*/ 	.short	0x0004
        /*0062*/ 	.short	0x0020
        /*0064*/ 	.byte	0x00, 0xf5, 0x21, 0x00


	//----- nvinfo : EIATTR_KPARAM_INFO
	.align		4
.L_19:
        /*0068*/ 	.byte	0x04, 0x17
        /*006a*/ 	.short	(.L_21 - .L_20)
.L_20:
        /*006c*/ 	.word	0x00000000
        /*0070*/ 	.short	0x0003
        /*0072*/ 	.short	0x0018
        /*0074*/ 	.byte	0x00, 0xf5, 0x21, 0x00


	//----- nvinfo : EIATTR_KPARAM_INFO
	.align		4
.L_21:
        /*0078*/ 	.byte	0x04, 0x17
        /*007a*/ 	.short	(.L_23 - .L_22)
.L_22:
        /*007c*/ 	.word	0x00000000
        /*0080*/ 	.short	0x0002
        /*0082*/ 	.short	0x0010
        /*0084*/ 	.byte	0x00, 0xf5, 0x21, 0x00


	//----- nvinfo : EIATTR_KPARAM_INFO
	.align		4
.L_23:
        /*0088*/ 	.byte	0x04, 0x17
        /*008a*/ 	.short	(.L_25 - .L_24)
.L_24:
        /*008c*/ 	.word	0x00000000
        /*0090*/ 	.short	0x0001
        /*0092*/ 	.short	0x0008
        /*0094*/ 	.byte	0x00, 0xf5, 0x21, 0x00


	//----- nvinfo : EIATTR_KPARAM_INFO
	.align		4
.L_25:
        /*0098*/ 	.byte	0x04, 0x17
        /*009a*/ 	.short	(.L_27 - .L_26)
.L_26:
        /*009c*/ 	.word	0x00000000
        /*00a0*/ 	.short	0x0000
        /*00a2*/ 	.short	0x0000
        /*00a4*/ 	.byte	0x00, 0xf5, 0x21, 0x00


	//----- nvinfo : EIATTR_SPARSE_MMA_MASK
	.align		4
.L_27:
        /*00a8*/ 	.byte	0x03, 0x50
        /*00aa*/ 	.short	0x0000


	//----- nvinfo : EIATTR_MAXREG_COUNT
	.align		4
        /*00ac*/ 	.byte	0x03, 0x1b
        /*00ae*/ 	.short	0x00ff


	//----- nvinfo : EIATTR_MERCURY_ISA_VERSION
	.align		4
        /*00b0*/ 	.byte	0x03, 0x5f
        /*00b2*/ 	.short	0x0101


	//----- nvinfo : EIATTR_VRC_CTA_INIT_COUNT
	.align		4
        /*00b4*/ 	.byte	0x02, 0x4a
	.zero		1
	.zero		1


	//----- nvinfo : EIATTR_EXIT_INSTR_OFFSETS
	.align		4
        /*00b8*/ 	.byte	0x04, 0x1c
        /*00ba*/ 	.short	(.L_29 - .L_28)


	//   ....[0]....
.L_28:
        /*00bc*/ 	.word	0x00000070


	//   ....[1]....
        /*00c0*/ 	.word	0x00000220


	//----- nvinfo : EIATTR_CBANK_PARAM_SIZE
	.align		4
.L_29:
        /*00c4*/ 	.byte	0x03, 0x19
        /*00c6*/ 	.short	0x003c


	//----- nvinfo : EIATTR_PARAM_CBANK
	.align		4
        /*00c8*/ 	.byte	0x04, 0x0a
        /*00ca*/ 	.short	(.L_31 - .L_30)
	.align		4
.L_30:
        /*00cc*/ 	.word	index@(.nv.constant0._Z11BackwardsubPdS_S_S_S_iiiii)
        /*00d0*/ 	.short	0x0380
        /*00d2*/ 	.short	0x003c


	//----- nvinfo : EIATTR_SW_WAR
	.align		4
.L_31:
        /*00d4*/ 	.byte	0x04, 0x36
        /*00d6*/ 	.short	(.L_33 - .L_32)
.L_32:
        /*00d8*/ 	.word	0x00000008
.L_33:


//--------------------- .nv.callgraph             --------------------------
	.section	.nv.callgraph,"",@"SHT_CUDA_CALLGRAPH"
	.align	4
	.sectionentsize	8
	.align		4
        /*0000*/ 	.word	0x00000000
	.align		4
        /*0004*/ 	.word	0xffffffff
	.align		4
        /*0008*/ 	.word	0x00000000
	.align		4
        /*000c*/ 	.word	0xfffffffe
	.align		4
        /*0010*/ 	.word	0x00000000
	.align		4
        /*0014*/ 	.word	0xfffffffd
	.align		4
        /*0018*/ 	.word	0x00000000
	.align		4
        /*001c*/ 	.word	0xfffffffc


//--------------------- .text._Z11BackwardsubPdS_S_S_S_iiiii --------------------------
	.section	.text._Z11BackwardsubPdS_S_S_S_iiiii,"ax",@progbits
	.align	128
        .global         _Z11BackwardsubPdS_S_S_S_iiiii
        .type           _Z11BackwardsubPdS_S_S_S_iiiii,@function
        .size           _Z11BackwardsubPdS_S_S_S_iiiii,(.L_x_1 - _Z11BackwardsubPdS_S_S_S_iiiii)
        .other          _Z11BackwardsubPdS_S_S_S_iiiii,@"STO_CUDA_ENTRY STV_DEFAULT"
_Z11BackwardsubPdS_S_S_S_iiiii:
.text._Z11BackwardsubPdS_S_S_S_iiiii:
[----:B------:R-:W-:Y:S01]  /*0000*/  LDC R1, c[0x0][0x37c] ;  /* 0x0000df00ff017b82 */ /* 0x000fe20000000800 */
[----:B------:R-:W0:Y:S07]  /*0010*/  S2R R0, SR_TID.X ;  /* 0x0000000000007919 */ /* 0x000e2e0000002100 */
[----:B------:R-:W0:Y:S01]  /*0020*/  S2UR UR4, SR_CTAID.X ;  /* 0x00000000000479c3 */ /* 0x000e220000002500 */
[----:B------:R-:W1:Y:S07]  /*0030*/  LDCU UR5, c[0x0][0x3b8] ;  /* 0x00007700ff0577ac */ /* 0x000e6e0008000800 */
[----:B------:R-:W0:Y:S02]  /*0040*/  LDC R7, c[0x0][0x360] ;  /* 0x0000d800ff077b82 */ /* 0x000e240000000800 */
[----:B0-----:R-:W-:-:S05]  /*0050*/  IMAD R7, R7, UR4, R0 ;  /* 0x0000000407077c24 */ /* 0x001fca000f8e0200 */
[----:B-1----:R-:W-:-:S13]  /*0060*/  ISETP.GE.AND P0, PT, R7, UR5, PT ;  /* 0x0000000507007c0c */ /* 0x002fda000bf06270 */
[----:B------:R-:W-:Y:S05]  /*0070*/  @P0 EXIT ;  /* 0x000000000000094d */ /* 0x000fea0003800000 */
[----:B------:R-:W0:Y:S01]  /*0080*/  LDC.64 R10, c[0x0][0x3b0] ;  /* 0x0000ec00ff0a7b82 */ /* 0x000e220000000a00 */
[----:B------:R-:W1:Y:S07]  /*0090*/  LDCU.64 UR4, c[0x0][0x358] ;  /* 0x00006b00ff0477ac */ /* 0x000e6e0008000a00 */
[----:B------:R-:W2:Y:S08]  /*00a0*/  LDC.64 R4, c[0x0][0x3a8] ;  /* 0x0000ea00ff047b82 */ /* 0x000eb00000000a00 */
[----:B------:R-:W3:Y:S08]  /*00b0*/  LDC.64 R8, c[0x0][0x390] ;  /* 0x0000e400ff087b82 */ /* 0x000ef00000000a00 */
[----:B------:R-:W4:Y:S01]  /*00c0*/  LDC.64 R2, c[0x0][0x388] ;  /* 0x0000e200ff027b82 */ /* 0x000f220000000a00 */
[----:B0-----:R-:W-:-:S02]  /*00d0*/  IADD3 R0, PT, PT, R11, R7, -R10 ;  /* 0x000000070b007210 */ /* 0x001fc40007ffe80a */
[----:B------:R-:W-:-:S05]  /*00e0*/  IADD3 R7, PT, PT, -R7, R10, RZ ;  /* 0x0000000a07077210 */ /* 0x000fca0007ffe1ff */
[----:B------:R-:W0:Y:S01]  /*00f0*/  LDC.64 R12, c[0x0][0x398] ;  /* 0x0000e600ff0c7b82 */ /* 0x000e220000000a00 */
[----:B--2---:R-:W-:-:S04]  /*0100*/  IMAD R0, R7, R4, R0 ;  /* 0x0000000407007224 */ /* 0x004fc800078e0200 */
[----:B---3--:R-:W-:-:S03]  /*0110*/  IMAD.WIDE R8, R0, 0x8, R8 ;  /* 0x0000000800087825 */ /* 0x008fc600078e0208 */
[----:B------:R-:W2:Y:S03]  /*0120*/  LDC.64 R14, c[0x0][0x380] ;  /* 0x0000e000ff0e7b82 */ /* 0x000ea60000000a00 */
[----:B-1----:R-:W3:Y:S01]  /*0130*/  LDG.E.64 R8, desc[UR4][R8.64] ;  /* 0x0000000408087981 */ /* 0x002ee2000c1e1b00 */
[----:B----4-:R-:W-:-:S05]  /*0140*/  IMAD.WIDE R2, R0, 0x8, R2 ;  /* 0x0000000800027825 */ /* 0x010fca00078e0202 */
[----:B------:R-:W3:Y:S01]  /*0150*/  LDG.E.64 R6, desc[UR4][R2.64] ;  /* 0x0000000402067981 */ /* 0x000ee2000c1e1b00 */
[----:B------:R-:W-:-:S03]  /*0160*/  IMAD.WIDE R4, R5, 0x8, R2 ;  /* 0x0000000805047825 */ /* 0x000fc600078e0202 */
[----:B------:R-:W3:Y:S01]  /*0170*/  LDG.E.64 R10, desc[UR4][R2.64+0x8] ;  /* 0x00000804020a7981 */ /* 0x000ee2000c1e1b00 */
[----:B0-----:R-:W-:-:S03]  /*0180*/  IMAD.WIDE R12, R0, 0x8, R12 ;  /* 0x00000008000c7825 */ /* 0x001fc600078e020c */
[----:B------:R-:W4:Y:S04]  /*0190*/  LDG.E.64 R4, desc[UR4][R4.64] ;  /* 0x0000000404047981 */ /* 0x000f28000c1e1b00 */
[----:B------:R-:W4:Y:S01]  /*01a0*/  LDG.E.64 R12, desc[UR4][R12.64] ;  /* 0x000000040c0c7981 */ /* 0x000f22000c1e1b00 */
[----:B---3--:R-:W-:Y:S01]  /*01b0*/  DFMA R6, -R8, R10, R6 ;  /* 0x0000000a0806722b */ /* 0x008fe20000000106 */
[----:B--2---:R-:W-:-:S07]  /*01c0*/  IMAD.WIDE R10, R0, 0x8, R14 ;  /* 0x00000008000a7825 */ /* 0x004fce00078e020e */
[----:B----4-:R-:W-:-:S07]  /*01d0*/  DFMA R6, -R12, R4, R6 ;  /* 0x000000040c06722b */ /* 0x010fce0000000106 */
[----:B------:R-:W-:Y:S04]  /*01e0*/  STG.E.64 desc[UR4][R2.64], R6 ;  /* 0x0000000602007986 */ /* 0x000fe8000c101b04 */
[----:B------:R-:W2:Y:S02]  /*01f0*/  LDG.E.64 R8, desc[UR4][R10.64] ;  /* 0x000000040a087981 */ /* 0x000ea4000c1e1b00 */
[----:B--2---:R-:W-:-:S07]  /*0200*/  DADD R8, R6, R8 ;  /* 0x0000000006087229 */ /* 0x004fce0000000008 */
[----:B------:R-:W-:Y:S01]  /*0210*/  STG.E.64 desc[UR4][R10.64], R8 ;  /* 0x000000080a007986 */ /* 0x000fe2000c101b04 */
[----:B------:R-:W-:Y:S05]  /*0220*/  EXIT ;  /* 0x000000000000794d */ /* 0x000fea0003800000 */
.L_x_0:
[----:B------:R-:W-:-:S00]  /*0230*/  BRA `(.L_x_0) ;  /* 0xfffffffc00fc7947 */ /* 0x000fc0000383ffff */
[----:B------:R-:W-:-:S00]  /*0240*/  NOP ;  /* 0x0000000000007918 */ /* 0x000fc00000000000 */
        /* <DEDUP_REMOVED lines=11> */
.L_x_1:


//--------------------- .nv.shared.reserved.0     --------------------------
	.section	.nv.shared.reserved.0,"aw",@nobits
	.weak		__nv_reservedSMEM_offset_0_alias
	.size		__nv_reservedSMEM_offset_0_alias, 0, 64
	.other		__nv_reservedSMEM_offset_0_alias,@"STO_CUDA_RESERVED_SHARED STV_DEFAULT"
__nv_reservedSMEM_offset_0_alias:
	.zero		0
	.zero		64


//--------------------- .nv.constant0._Z11BackwardsubPdS_S_S_S_iiiii --------------------------
	.section	.nv.constant0._Z11BackwardsubPdS_S_S_S_iiiii,"a",@progbits
	.sectionflags	@""
	.align	4
.nv.constant0._Z11BackwardsubPdS_S_S_S_iiiii:
	.zero		956


//--------------------- SYMBOLS --------------------------

	.type		.nv.reservedSmem.offset0,@object
	.size		.nv.reservedSmem.offset0,0x4
